	.headerflags	@"EF_CUDA_TEXMODE_UNIFIED EF_CUDA_64BIT_ADDRESS EF_CUDA_ACCELERATORS EF_CUDA_SM90 EF_CUDA_VIRTUAL_SM(EF_CUDA_SM90)"
	.elftype	@"ET_EXEC"


//--------------------- .nv.info                  --------------------------
	.section	.nv.info,"",@"SHT_CUDA_INFO"
	.align	4


	//----- nvinfo : EIATTR_REGCOUNT
	.align		4
        /*0000*/ 	.byte	0x04, 0x2f
        /*0002*/ 	.short	(.L_1 - .L_0)
	.align		4
.L_0:
        /*0004*/ 	.word	index@(triton_poi_fused_clone_3)
        /*0008*/ 	.word	0x0000000e


	//----- nvinfo : EIATTR_MIN_STACK_SIZE
	.align		4
.L_1:
        /*000c*/ 	.byte	0x04, 0x12
        /*000e*/ 	.short	(.L_3 - .L_2)
	.align		4
.L_2:
        /*0010*/ 	.word	index@(triton_poi_fused_clone_3)
        /*0014*/ 	.word	0x00000000


	//----- nvinfo : EIATTR_FRAME_SIZE
	.align		4
.L_3:
        /*0018*/ 	.byte	0x04, 0x11
        /*001a*/ 	.short	(.L_5 - .L_4)
	.align		4
.L_4:
        /*001c*/ 	.word	index@(triton_poi_fused_clone_3)
        /*0020*/ 	.word	0x00000000


	//----- nvinfo : EIATTR_MIN_STACK_SIZE
	.align		4
.L_5:
        /*0024*/ 	.byte	0x04, 0x12
        /*0026*/ 	.short	(.L_7 - .L_6)
	.align		4
.L_6:
        /*0028*/ 	.word	index@(triton_poi_fused_clone_3)
        /*002c*/ 	.word	0x00000000
.L_7:


//--------------------- .nv.info.triton_poi_fused_clone_3 --------------------------
	.section	.nv.info.triton_poi_fused_clone_3,"",@"SHT_CUDA_INFO"
	.sectionflags	@""
	.align	4


	//----- nvinfo : EIATTR_CUDA_API_VERSION
	.align		4
        /*0000*/ 	.byte	0x04, 0x37
        /*0002*/ 	.short	(.L_9 - .L_8)
.L_8:
        /*0004*/ 	.word	0x0000007c


	//----- nvinfo : EIATTR_KPARAM_INFO
	.align		4
.L_9:
        /*0008*/ 	.byte	0x04, 0x17
        /*000a*/ 	.short	(.L_11 - .L_10)
.L_10:
        /*000c*/ 	.word	0x00000000
        /*0010*/ 	.short	0x0003
        /*0012*/ 	.short	0x0014
        /*0014*/ 	.byte	0x00, 0xf0, 0x11, 0x00


	//----- nvinfo : EIATTR_KPARAM_INFO
	.align		4
.L_11:
        /*0018*/ 	.byte	0x04, 0x17
        /*001a*/ 	.short	(.L_13 - .L_12)
.L_12:
        /*001c*/ 	.word	0x00000000
        /*0020*/ 	.short	0x0002
        /*0022*/ 	.short	0x0010
        /*0024*/ 	.byte	0x00, 0xf0, 0x11, 0x00


	//----- nvinfo : EIATTR_KPARAM_INFO
	.align		4
.L_13:
        /*0028*/ 	.byte	0x04, 0x17
        /*002a*/ 	.short	(.L_15 - .L_14)
.L_14:
        /*002c*/ 	.word	0x00000000
        /*0030*/ 	.short	0x0001
        /*0032*/ 	.short	0x0008
        /*0034*/ 	.byte	0x00, 0xf4, 0x21, 0x00


	//----- nvinfo : EIATTR_KPARAM_INFO
	.align		4
.L_15:
        /*0038*/ 	.byte	0x04, 0x17
        /*003a*/ 	.short	(.L_17 - .L_16)
.L_16:
        /*003c*/ 	.word	0x00000000
        /*0040*/ 	.short	0x0000
        /*0042*/ 	.short	0x0000
        /*0044*/ 	.byte	0x00, 0xf4, 0x21, 0x00


	//----- nvinfo : EIATTR_SPARSE_MMA_MASK
	.align		4
.L_17:
        /*0048*/ 	.byte	0x03, 0x50
        /*004a*/ 	.short	0x0000


	//----- nvinfo : EIATTR_MAXREG_COUNT
	.align		4
        /*004c*/ 	.byte	0x03, 0x1b
        /*004e*/ 	.short	0x00ff


	//----- nvinfo : EIATTR_EXIT_INSTR_OFFSETS
	.align		4
        /*0050*/ 	.byte	0x04, 0x1c
        /*0052*/ 	.short	(.L_19 - .L_18)


	//   ....[0]....
.L_18:
        /*0054*/ 	.word	0x000002b0


	//   ....[1]....
        /*0058*/ 	.word	0x00000320


	//----- nvinfo : EIATTR_REQNTID
	.align		4
.L_19:
        /*005c*/ 	.byte	0x04, 0x10
        /*005e*/ 	.short	(.L_21 - .L_20)
.L_20:
        /*0060*/ 	.word	0x00000020
        /*0064*/ 	.word	0x00000001
        /*0068*/ 	.word	0x00000001


	//----- nvinfo : EIATTR_CBANK_PARAM_SIZE
	.align		4
.L_21:
        /*006c*/ 	.byte	0x03, 0x19
        /*006e*/ 	.short	0x0018


	//----- nvinfo : EIATTR_PARAM_CBANK
	.align		4
        /*0070*/ 	.byte	0x04, 0x0a
        /*0072*/ 	.short	(.L_23 - .L_22)
	.align		4
.L_22:
        /*0074*/ 	.word	index@(.nv.constant0.triton_poi_fused_clone_3)
        /*0078*/ 	.short	0x0210
        /*007a*/ 	.short	0x0018


	//----- nvinfo : EIATTR_SW_WAR
	.align		4
.L_23:
        /*007c*/ 	.byte	0x04, 0x36
        /*007e*/ 	.short	(.L_25 - .L_24)
.L_24:
        /*0080*/ 	.word	0x00000008
.L_25:


//--------------------- .nv.callgraph             --------------------------
	.section	.nv.callgraph,"",@"SHT_CUDA_CALLGRAPH"
	.align	4
	.sectionentsize	8
	.align		4
        /*0000*/ 	.word	0x00000000
	.align		4
        /*0004*/ 	.word	0xffffffff
	.align		4
        /*0008*/ 	.word	0x00000000
	.align		4
        /*000c*/ 	.word	0xfffffffe
	.align		4
        /*0010*/ 	.word	0x00000000
	.align		4
        /*0014*/ 	.word	0xfffffffd
	.align		4
        /*0018*/ 	.word	0x00000000
	.align		4
        /*001c*/ 	.word	0xfffffffc


//--------------------- .text.triton_poi_fused_clone_3 --------------------------
	.section	.text.triton_poi_fused_clone_3,"ax",@progbits
	.sectionflags	@"SHF_BARRIERS=1"
	.align	128
        .global         triton_poi_fused_clone_3
        .type           triton_poi_fused_clone_3,@function
        .size           triton_poi_fused_clone_3,(.L_x_1 - triton_poi_fused_clone_3)
        .other          triton_poi_fused_clone_3,@"STO_CUDA_ENTRY STV_DEFAULT"
triton_poi_fused_clone_3:
.text.triton_poi_fused_clone_3:
[----:B------:R-:W0:Y:S02]  /*0000*/  LDC R1, c[0x0][0x28] ;  /* 0x00000a00ff017b82 */ /* 0x000e240000000800 */
[----:B------:R-:W1:Y:S01]  /*0010*/  S2R R8, SR_TID.X ;  /* 0x0000000000087919 */ /* 0x000e620000002100 */
[----:B------:R-:W2:Y:S01]  /*0020*/  S2UR UR4, SR_CTAID.Y ;  /* 0x00000000000479c3 */ /* 0x000ea20000002600 */
[----:B------:R-:W-:Y:S01]  /*0030*/  CS2R R10, SRZ ;  /* 0x00000000000a7805 */ /* 0x000fe2000001ff00 */
[----:B------:R-:W-:Y:S01]  /*0040*/  ULDC.64 UR8, c[0x0][0x208] ;  /* 0x0000820000087ab9 */ /* 0x000fe20000000a00 */
[----:B------:R-:W3:Y:S05]  /*0050*/  S2R R5, SR_CTAID.X ;  /* 0x0000000000057919 */ /* 0x000eea0000002500 */
[----:B------:R-:W4:Y:S01]  /*0060*/  LDC.64 R2, c[0x0][0x210] ;  /* 0x00008400ff027b82 */ /* 0x000f220000000a00 */
[----:B--2---:R-:W-:Y:S01]  /*0070*/  USHF.L.U32 UR4, UR4, 0x2, URZ ;  /* 0x0000000204047899 */ /* 0x004fe2000800063f */
[----:B-1----:R-:W-:-:S02]  /*0080*/  SHF.R.U32.HI R6, RZ, 0x1, R8 ;  /* 0x00000001ff067819 */ /* 0x002fc40000011608 */
[----:B------:R-:W-:Y:S01]  /*0090*/  LOP3.LUT R0, R8, 0x1, RZ, 0xc0, !PT ;  /* 0x0000000108007812 */ /* 0x000fe200078ec0ff */
[----:B---3--:R-:W-:Y:S01]  /*00a0*/  IMAD.SHL.U32 R5, R5, 0x10, RZ ;  /* 0x0000001005057824 */ /* 0x008fe200078e00ff */
[----:B------:R-:W-:Y:S02]  /*00b0*/  SGXT.U32 R6, R6, 0x4 ;  /* 0x000000040606781a */ /* 0x000fe40000000000 */
[----:B------:R-:W-:Y:S02]  /*00c0*/  LEA R4, R0, UR4, 0x1 ;  /* 0x0000000400047c11 */ /* 0x000fe4000f8e08ff */
[----:B------:R-:W-:-:S04]  /*00d0*/  LOP3.LUT R7, R5, R6, RZ, 0xfc, !PT ;  /* 0x0000000605077212 */ /* 0x000fc800078efcff */
[C---:B------:R-:W-:Y:S01]  /*00e0*/  ISETP.GE.AND P0, PT, R7.reuse, 0x10, PT ;  /* 0x000000100700780c */ /* 0x040fe20003f06270 */
[----:B------:R-:W-:-:S03]  /*00f0*/  IMAD R7, R7, 0x4, R4 ;  /* 0x0000000407077824 */ /* 0x000fc600078e0204 */
[----:B------:R-:W-:Y:S01]  /*0100*/  ISETP.LT.AND P0, PT, R4, 0x4, !P0 ;  /* 0x000000040400780c */ /* 0x000fe20004701270 */
[----:B----4-:R-:W-:-:S12]  /*0110*/  IMAD.WIDE R2, R7, 0x4, R2 ;  /* 0x0000000407027825 */ /* 0x010fd800078e0202 */
[----:B------:R1:W2:Y:S01]  /*0120*/  @P0 LDG.E.EL.64 R10, desc[UR8][R2.64] ;  /* 0x00000008020a0981 */ /* 0x0002a2000c2e1b00 */
[----:B------:R-:W3:Y:S01]  /*0130*/  S2UR UR6, SR_CgaCtaId ;  /* 0x00000000000679c3 */ /* 0x000ee20000008800 */
[----:B------:R-:W-:Y:S01]  /*0140*/  IMAD.SHL.U32 R7, R0, 0x20, RZ ;  /* 0x0000002000077824 */ /* 0x000fe200078e00ff */
[----:B------:R-:W-:Y:S01]  /*0150*/  UMOV UR5, 0x400 ;  /* 0x0000040000057882 */ /* 0x000fe20000000000 */
[----:B------:R-:W-:Y:S01]  /*0160*/  SHF.R.U32.HI R4, RZ, 0x3, R8 ;  /* 0x00000003ff047819 */ /* 0x000fe20000011608 */
[----:B------:R-:W-:Y:S02]  /*0170*/  IMAD.SHL.U32 R8, R8, 0x2, RZ ;  /* 0x0000000208087824 */ /* 0x000fe400078e00ff */
[C---:B------:R-:W-:Y:S02]  /*0180*/  LOP3.LUT R6, R7.reuse, R6, RZ, 0xfc, !PT ;  /* 0x0000000607067212 */ /* 0x040fe400078efcff */
[----:B------:R-:W-:Y:S02]  /*0190*/  SGXT.U32 R4, R4, 0x2 ;  /* 0x000000020404781a */ /* 0x000fe40000000000 */
[----:B------:R-:W-:Y:S01]  /*01a0*/  LOP3.LUT R5, R5, 0xe, R8, 0xf8, !PT ;  /* 0x0000000e05057812 */ /* 0x000fe200078ef808 */
[----:B------:R-:W-:Y:S01]  /*01b0*/  IMAD R0, R0, 0x2, R6 ;  /* 0x0000000200007824 */ /* 0x000fe200078e0206 */
[----:B------:R-:W-:-:S02]  /*01c0*/  LEA.HI R6, R7, R6, RZ, 0x1c ;  /* 0x0000000607067211 */ /* 0x000fc400078fe0ff */
[----:B------:R-:W-:Y:S02]  /*01d0*/  LOP3.LUT R4, R4, UR4, RZ, 0xfc, !PT ;  /* 0x0000000404047c12 */ /* 0x000fe4000f8efcff */
[----:B------:R-:W-:Y:S02]  /*01e0*/  ISETP.GE.AND P0, PT, R5, 0x10, PT ;  /* 0x000000100500780c */ /* 0x000fe40003f06270 */
[----:B-1----:R-:W-:Y:S02]  /*01f0*/  SHF.R.U32.HI R2, RZ, 0x4, R8 ;  /* 0x00000004ff027819 */ /* 0x002fe40000011608 */
[----:B------:R-:W-:Y:S02]  /*0200*/  ISETP.LT.AND P0, PT, R4, 0x4, !P0 ;  /* 0x000000040400780c */ /* 0x000fe40004701270 */
[----:B------:R-:W-:Y:S01]  /*0210*/  LOP3.LUT R9, R8, 0x3e, RZ, 0xc0, !PT ;  /* 0x0000003e08097812 */ /* 0x000fe200078ec0ff */
[----:B---3--:R-:W-:Y:S01]  /*0220*/  UPRMT UR5, UR6, 0x654, UR5 ;  /* 0x0000065406057896 */ /* 0x008fe20008000005 */
[----:B------:R-:W-:-:S05]  /*0230*/  SGXT.U32 R2, R2, 0x2 ;  /* 0x000000020202781a */ /* 0x000fca0000000000 */
[----:B------:R-:W-:Y:S01]  /*0240*/  LEA R3, R0, UR5, 0x2 ;  /* 0x0000000500037c11 */ /* 0x000fe2000f8e10ff */
[----:B------:R-:W-:Y:S01]  /*0250*/  IMAD.IADD R2, R9, 0x1, R2 ;  /* 0x0000000109027824 */ /* 0x000fe200078e0202 */
[----:B------:R-:W-:-:S04]  /*0260*/  LEA R6, R6, UR5, 0x2 ;  /* 0x0000000506067c11 */ /* 0x000fc8000f8e10ff */
[----:B------:R-:W-:Y:S01]  /*0270*/  LEA R0, R2, UR5, 0x2 ;  /* 0x0000000502007c11 */ /* 0x000fe2000f8e10ff */
[----:B--2---:R1:W-:Y:S04]  /*0280*/  STS [R3], R10 ;  /* 0x0000000a03007388 */ /* 0x0043e80000000800 */
[----:B------:R1:W-:Y:S01]  /*0290*/  STS [R6+0x44], R11 ;  /* 0x0000440b06007388 */ /* 0x0003e20000000800 */
[----:B------:R-:W-:Y:S06]  /*02a0*/  BAR.SYNC.DEFER_BLOCKING 0x0 ;  /* 0x0000000000007b1d */ /* 0x000fec0000010000 */
[----:B-1----:R-:W-:Y:S05]  /*02b0*/  @!P0 EXIT ;  /* 0x000000000000894d */ /* 0x002fea0003800000 */
[----:B------:R-:W-:Y:S01]  /*02c0*/  LDS R6, [R0] ;  /* 0x0000000000067984 */ /* 0x000fe20000000800 */
[----:B------:R-:W0:Y:S01]  /*02d0*/  LDC.64 R2, c[0x0][0x218] ;  /* 0x00008600ff027b82 */ /* 0x000e220000000a00 */
[----:B------:R-:W-:Y:S02]  /*02e0*/  IMAD R5, R4, 0x10, R5 ;  /* 0x0000001004057824 */ /* 0x000fe400078e0205 */
[----:B------:R-:W1:Y:S02]  /*02f0*/  LDS R7, [R0+0x4] ;  /* 0x0000040000077984 */ /* 0x000e640000000800 */
[----:B0-----:R-:W-:-:S05]  /*0300*/  IMAD.WIDE R2, R5, 0x4, R2 ;  /* 0x0000000405027825 */ /* 0x001fca00078e0202 */
[----:B-1----:R-:W-:Y:S01]  /*0310*/  STG.E.64 desc[UR8][R2.64], R6 ;  /* 0x0000000602007986 */ /* 0x002fe2000c101b08 */
[----:B------:R-:W-:Y:S05]  /*0320*/  EXIT ;  /* 0x000000000000794d */ /* 0x000fea0003800000 */
.L_x_0:
[----:B------:R-:W-:-:S00]  /*0330*/  BRA `(.L_x_0) ;  /* 0xfffffffc00fc7947 */ /* 0x000fc0000383ffff */
[----:B------:R-:W-:-:S00]  /*0340*/  NOP ;  /* 0x0000000000007918 */ /* 0x000fc00000000000 */
        /* <DEDUP_REMOVED lines=11> */
.L_x_1:


//--------------------- .nv.shared.triton_poi_fused_clone_3 --------------------------
	.section	.nv.shared.triton_poi_fused_clone_3,"aw",@nobits
	.sectionflags	@""
	.align	16
	.zero		1024


//--------------------- .nv.constant0.triton_poi_fused_clone_3 --------------------------
	.section	.nv.constant0.triton_poi_fused_clone_3,"a",@progbits
	.sectionflags	@""
	.align	4
.nv.constant0.triton_poi_fused_clone_3:
	.zero		552
